//
// Generated by NVIDIA NVVM Compiler
//
// Compiler Build ID: CL-36424714
// Cuda compilation tools, release 13.0, V13.0.88
// Based on NVVM 20.0.0
//

.version 9.0
.target sm_100
.address_size 64

	// .globl	_Z17off_target_kernelPKmjmhP9DeviceHitPj

.visible .entry _Z17off_target_kernelPKmjmhP9DeviceHitPj(
	.param .u64 .ptr .align 1 _Z17off_target_kernelPKmjmhP9DeviceHitPj_param_0,
	.param .u32 _Z17off_target_kernelPKmjmhP9DeviceHitPj_param_1,
	.param .u64 _Z17off_target_kernelPKmjmhP9DeviceHitPj_param_2,
	.param .u8 _Z17off_target_kernelPKmjmhP9DeviceHitPj_param_3,
	.param .u64 .ptr .align 1 _Z17off_target_kernelPKmjmhP9DeviceHitPj_param_4,
	.param .u64 .ptr .align 1 _Z17off_target_kernelPKmjmhP9DeviceHitPj_param_5
)
{
	.reg .pred 	%p<4>;
	.reg .b16 	%rs<3>;
	.reg .b32 	%r<14>;
	.reg .b64 	%rd<17>;

	ld.param.u64 	%rd4, [_Z17off_target_kernelPKmjmhP9DeviceHitPj_param_0];
	ld.param.u32 	%r6, [_Z17off_target_kernelPKmjmhP9DeviceHitPj_param_1];
	ld.param.u64 	%rd5, [_Z17off_target_kernelPKmjmhP9DeviceHitPj_param_2];
	ld.param.u8 	%rs2, [_Z17off_target_kernelPKmjmhP9DeviceHitPj_param_3];
	ld.param.u64 	%rd6, [_Z17off_target_kernelPKmjmhP9DeviceHitPj_param_4];
	ld.param.u64 	%rd7, [_Z17off_target_kernelPKmjmhP9DeviceHitPj_param_5];
	mov.u32 	%r7, %ctaid.x;
	mov.u32 	%r1, %ntid.x;
	mov.u32 	%r8, %tid.x;
	mad.lo.s32 	%r13, %r7, %r1, %r8;
	setp.ge.u32 	%p1, %r13, %r6;
	@%p1 bra 	$L__BB0_5;
	mov.u32 	%r9, %nctaid.x;
	mul.lo.s32 	%r3, %r1, %r9;
	cvta.to.global.u64 	%rd1, %rd4;
	cvta.to.global.u64 	%rd2, %rd7;
	cvta.to.global.u64 	%rd3, %rd6;
$L__BB0_2:
	mul.wide.u32 	%rd8, %r13, 8;
	add.s64 	%rd9, %rd1, %rd8;
	ld.global.u64 	%rd10, [%rd9];
	xor.b64  	%rd11, %rd10, %rd5;
	shr.u64 	%rd12, %rd11, 1;
	or.b64  	%rd13, %rd12, %rd11;
	and.b64  	%rd14, %rd13, 6148914691236517205;
	popc.b64 	%r10, %rd14;
	cvt.u16.u32 	%rs1, %r10;
	setp.lt.u16 	%p2, %rs2, %rs1;
	@%p2 bra 	$L__BB0_4;
	atom.global.add.u32 	%r11, [%rd2], 1;
	mul.wide.u32 	%rd15, %r11, 12;
	add.s64 	%rd16, %rd3, %rd15;
	st.global.u32 	[%rd16], %r13;
	st.global.u8 	[%rd16+4], %rs1;
	mov.b32 	%r12, 1065353216;
	st.global.u32 	[%rd16+8], %r12;
$L__BB0_4:
	add.s32 	%r13, %r13, %r3;
	setp.lt.u32 	%p3, %r13, %r6;
	@%p3 bra 	$L__BB0_2;
$L__BB0_5:
	ret;

}


// ===== COMPILED SASS (sm_100) =====

	.target	sm_100

	.elftype	@"ET_EXEC"


//--------------------- .note.nv.tkinfo           --------------------------
	.section	.note.nv.tkinfo,"",@"SHT_NOTE"
	.sectionflags	@"SHF_NOTE_NV_TKINFO"
	.tkinfo
        /*0018*/ 	.word	0x00000002
        /*0030*/ 	.string	""
        /*0030*/ 	.string	"ptxas"
        /*0030*/ 	.string	"Cuda compilation tools, release 13.0, V13.0.88"
        /*0030*/ 	.string	"Build cuda_13.0.r13.0/compiler.36424714_0"
        /*0030*/ 	.string	"-arch sm_100 -m 64 "



//--------------------- .note.nv.cuinfo           --------------------------
	.section	.note.nv.cuinfo,"",@"SHT_NOTE"
	.sectionflags	@"SHF_NOTE_NV_CUINFO"
        /*0018*/ 	.short	0x0002
        /*001a*/ 	.short	0x0064
        /*001c*/ 	.short	0x0082
	.zero		2


//--------------------- .nv.info                  --------------------------
	.section	.nv.info,"",@"SHT_CUDA_INFO"
	.align	4


	//----- nvinfo : EIATTR_REGCOUNT
	.align		4
        /*0000*/ 	.byte	0x04, 0x2f
        /*0002*/ 	.short	(.L_1 - .L_0)
	.align		4
.L_0:
        /*0004*/ 	.word	index@(_Z17off_target_kernelPKmjmhP9DeviceHitPj)
        /*0008*/ 	.word	0x00000014


	//----- nvinfo : EIATTR_FRAME_SIZE
	.align		4
.L_1:
        /*000c*/ 	.byte	0x04, 0x11
        /*000e*/ 	.short	(.L_3 - .L_2)
	.align		4
.L_2:
        /*0010*/ 	.word	index@(_Z17off_target_kernelPKmjmhP9DeviceHitPj)
        /*0014*/ 	.word	0x00000000


	//----- nvinfo : EIATTR_MIN_STACK_SIZE
	.align		4
.L_3:
        /*0018*/ 	.byte	0x04, 0x12
        /*001a*/ 	.short	(.L_5 - .L_4)
	.align		4
.L_4:
        /*001c*/ 	.word	index@(_Z17off_target_kernelPKmjmhP9DeviceHitPj)
        /*0020*/ 	.word	0x00000000
.L_5:


//--------------------- .nv.compat                --------------------------
	.section	.nv.compat,"",@"SHT_CUDA_COMPAT_INFO"
	.align	4
        /*0000*/ 	.byte	0x02, 0x09, 0x00, 0x00, 0x02, 0x02, 0x01, 0x00, 0x02, 0x05, 0x05, 0x00, 0x03, 0x07, 0x01, 0x01
        /*0010*/ 	.byte	0x02, 0x03, 0x00, 0x00, 0x02, 0x06, 0x01, 0x00, 0x04, 0x0b, 0x08, 0x00, 0x09, 0x00, 0x00, 0x00
        /*0020*/ 	.byte	0x00, 0x00, 0x00, 0x00


//--------------------- .nv.info._Z17off_target_kernelPKmjmhP9DeviceHitPj --------------------------
	.section	.nv.info._Z17off_target_kernelPKmjmhP9DeviceHitPj,"",@"SHT_CUDA_INFO"
	.sectionflags	@""
	.align	4


	//----- nvinfo : EIATTR_CUDA_API_VERSION
	.align		4
        /*0000*/ 	.byte	0x04, 0x37
        /*0002*/ 	.short	(.L_7 - .L_6)
.L_6:
        /*0004*/ 	.word	0x00000082


	//----- nvinfo : EIATTR_KPARAM_INFO
	.align		4
.L_7:
        /*0008*/ 	.byte	0x04, 0x17
        /*000a*/ 	.short	(.L_9 - .L_8)
.L_8:
        /*000c*/ 	.word	0x00000000
        /*0010*/ 	.short	0x0005
        /*0012*/ 	.short	0x0028
        /*0014*/ 	.byte	0x00, 0xf5, 0x21, 0x00


	//----- nvinfo : EIATTR_KPARAM_INFO
	.align		4
.L_9:
        /*0018*/ 	.byte	0x04, 0x17
        /*001a*/ 	.short	(.L_11 - .L_10)
.L_10:
        /*001c*/ 	.word	0x00000000
        /*0020*/ 	.short	0x0004
        /*0022*/ 	.short	0x0020
        /*0024*/ 	.byte	0x00, 0xf5, 0x21, 0x00


	//----- nvinfo : EIATTR_KPARAM_INFO
	.align		4
.L_11:
        /*0028*/ 	.byte	0x04, 0x17
        /*002a*/ 	.short	(.L_13 - .L_12)
.L_12:
        /*002c*/ 	.word	0x00000000
        /*0030*/ 	.short	0x0003
        /*0032*/ 	.short	0x0018
        /*0034*/ 	.byte	0x00, 0xf0, 0x05, 0x00


	//----- nvinfo : EIATTR_KPARAM_INFO
	.align		4
.L_13:
        /*0038*/ 	.byte	0x04, 0x17
        /*003a*/ 	.short	(.L_15 - .L_14)
.L_14:
        /*003c*/ 	.word	0x00000000
        /*0040*/ 	.short	0x0002
        /*0042*/ 	.short	0x0010
        /*0044*/ 	.byte	0x00, 0xf0, 0x21, 0x00


	//----- nvinfo : EIATTR_KPARAM_INFO
	.align		4
.L_15:
        /*0048*/ 	.byte	0x04, 0x17
        /*004a*/ 	.short	(.L_17 - .L_16)
.L_16:
        /*004c*/ 	.word	0x00000000
        /*0050*/ 	.short	0x0001
        /*0052*/ 	.short	0x0008
        /*0054*/ 	.byte	0x00, 0xf0, 0x11, 0x00


	//----- nvinfo : EIATTR_KPARAM_INFO
	.align		4
.L_17:
        /*0058*/ 	.byte	0x04, 0x17
        /*005a*/ 	.short	(.L_19 - .L_18)
.L_18:
        /*005c*/ 	.word	0x00000000
        /*0060*/ 	.short	0x0000
        /*0062*/ 	.short	0x0000
        /*0064*/ 	.byte	0x00, 0xf5, 0x21, 0x00


	//----- nvinfo : EIATTR_SPARSE_MMA_MASK
	.align		4
.L_19:
        /*0068*/ 	.byte	0x03, 0x50
        /*006a*/ 	.short	0x0000


	//----- nvinfo : EIATTR_MAXREG_COUNT
	.align		4
        /*006c*/ 	.byte	0x03, 0x1b
        /*006e*/ 	.short	0x00ff


	//----- nvinfo : EIATTR_MERCURY_ISA_VERSION
	.align		4
        /*0070*/ 	.byte	0x03, 0x5f
        /*0072*/ 	.short	0x0101


	//----- nvinfo : EIATTR_INT_WARP_WIDE_INSTR_OFFSETS
	.align		4
        /*0074*/ 	.byte	0x04, 0x31
        /*0076*/ 	.short	(.L_21 - .L_20)


	//   ....[0]....
.L_20:
        /*0078*/ 	.word	0x00000200


	//   ....[1]....
        /*007c*/ 	.word	0x000002a0


	//----- nvinfo : EIATTR_VRC_CTA_INIT_COUNT
	.align		4
.L_21:
        /*0080*/ 	.byte	0x02, 0x4a
	.zero		1
	.zero		1


	//----- nvinfo : EIATTR_EXIT_INSTR_OFFSETS
	.align		4
        /*0084*/ 	.byte	0x04, 0x1c
        /*0086*/ 	.short	(.L_23 - .L_22)


	//   ....[0]....
.L_22:
        /*0088*/ 	.word	0x00000070


	//   ....[1]....
        /*008c*/ 	.word	0x00000340


	//----- nvinfo : EIATTR_CRS_STACK_SIZE
	.align		4
.L_23:
        /*0090*/ 	.byte	0x04, 0x1e
        /*0092*/ 	.short	(.L_25 - .L_24)
.L_24:
        /*0094*/ 	.word	0x00000000


	//----- nvinfo : EIATTR_CBANK_PARAM_SIZE
	.align		4
.L_25:
        /*0098*/ 	.byte	0x03, 0x19
        /*009a*/ 	.short	0x0030


	//----- nvinfo : EIATTR_PARAM_CBANK
	.align		4
        /*009c*/ 	.byte	0x04, 0x0a
        /*009e*/ 	.short	(.L_27 - .L_26)
	.align		4
.L_26:
        /*00a0*/ 	.word	index@(.nv.constant0._Z17off_target_kernelPKmjmhP9DeviceHitPj)
        /*00a4*/ 	.short	0x0380
        /*00a6*/ 	.short	0x0030


	//----- nvinfo : EIATTR_SW_WAR
	.align		4
.L_27:
        /*00a8*/ 	.byte	0x04, 0x36
        /*00aa*/ 	.short	(.L_29 - .L_28)
.L_28:
        /*00ac*/ 	.word	0x00000008
.L_29:


//--------------------- .nv.callgraph             --------------------------
	.section	.nv.callgraph,"",@"SHT_CUDA_CALLGRAPH"
	.align	4
	.sectionentsize	8
	.align		4
        /*0000*/ 	.word	0x00000000
	.align		4
        /*0004*/ 	.word	0xffffffff
	.align		4
        /*0008*/ 	.word	0x00000000
	.align		4
        /*000c*/ 	.word	0xfffffffe
	.align		4
        /*0010*/ 	.word	0x00000000
	.align		4
        /*0014*/ 	.word	0xfffffffd
	.align		4
        /*0018*/ 	.word	0x00000000
	.align		4
        /*001c*/ 	.word	0xfffffffc


//--------------------- .text._Z17off_target_kernelPKmjmhP9DeviceHitPj --------------------------
	.section	.text._Z17off_target_kernelPKmjmhP9DeviceHitPj,"ax",@progbits
	.align	128
        .global         _Z17off_target_kernelPKmjmhP9DeviceHitPj
        .type           _Z17off_target_kernelPKmjmhP9DeviceHitPj,@function
        .size           _Z17off_target_kernelPKmjmhP9DeviceHitPj,(.L_x_4 - _Z17off_target_kernelPKmjmhP9DeviceHitPj)
        .other          _Z17off_target_kernelPKmjmhP9DeviceHitPj,@"STO_CUDA_ENTRY STV_DEFAULT"
_Z17off_target_kernelPKmjmhP9DeviceHitPj:
.text._Z17off_target_kernelPKmjmhP9DeviceHitPj:
[----:B------:R-:W-:Y:S01]  /*0000*/  LDC R1, c[0x0][0x37c] ;  /* 0x0000df00ff017b82 */ /* 0x000fe20000000800 */
[----:B------:R-:W0:Y:S07]  /*0010*/  S2R R7, SR_TID.X ;  /* 0x0000000000077919 */ /* 0x000e2e0000002100 */
[----:B------:R-:W0:Y:S01]  /*0020*/  S2UR UR4, SR_CTAID.X ;  /* 0x00000000000479c3 */ /* 0x000e220000002500 */
[----:B------:R-:W1:Y:S07]  /*0030*/  LDCU UR5, c[0x0][0x388] ;  /* 0x00007100ff0577ac */ /* 0x000e6e0008000800 */
[----:B------:R-:W0:Y:S02]  /*0040*/  LDC R0, c[0x0][0x360] ;  /* 0x0000d800ff007b82 */ /* 0x000e240000000800 */
[----:B0-----:R-:W-:-:S05]  /*0050*/  IMAD R7, R0, UR4, R7 ;  /* 0x0000000400077c24 */ /* 0x001fca000f8e0207 */
[----:B-1----:R-:W-:-:S13]  /*0060*/  ISETP.GE.U32.AND P0, PT, R7, UR5, PT ;  /* 0x0000000507007c0c */ /* 0x002fda000bf06070 */
[----:B------:R-:W-:Y:S05]  /*0070*/  @P0 EXIT ;  /* 0x000000000000094d */ /* 0x000fea0003800000 */
[----:B------:R-:W0:Y:S01]  /*0080*/  LDC.64 R2, c[0x0][0x380] ;  /* 0x0000e000ff027b82 */ /* 0x000e220000000a00 */
[----:B------:R-:W1:Y:S01]  /*0090*/  LDCU UR4, c[0x0][0x370] ;  /* 0x00006e00ff0477ac */ /* 0x000e620008000800 */
[----:B------:R-:W2:Y:S06]  /*00a0*/  LDCU.U8 UR5, c[0x0][0x398] ;  /* 0x00007300ff0577ac */ /* 0x000eac0008000000 */
[----:B------:R-:W3:Y:S01]  /*00b0*/  LDC.64 R4, c[0x0][0x3a0] ;  /* 0x0000e800ff047b82 */ /* 0x000ee20000000a00 */
[----:B------:R-:W4:Y:S01]  /*00c0*/  LDCU.64 UR6, c[0x0][0x358] ;  /* 0x00006b00ff0677ac */ /* 0x000f220008000a00 */
[----:B------:R-:W0:Y:S01]  /*00d0*/  LDCU UR10, c[0x0][0x388] ;  /* 0x00007100ff0a77ac */ /* 0x000e220008000800 */
[----:B------:R-:W0:Y:S01]  /*00e0*/  LDCU.64 UR8, c[0x0][0x390] ;  /* 0x00007200ff0877ac */ /* 0x000e220008000a00 */
[----:B-1----:R-:W-:-:S07]  /*00f0*/  IMAD R0, R0, UR4, RZ ;  /* 0x0000000400007c24 */ /* 0x002fce000f8e02ff */
.L_x_2:
[----:B0-----:R-:W-:-:S06]  /*0100*/  IMAD.WIDE.U32 R8, R7, 0x8, R2 ;  /* 0x0000000807087825 */ /* 0x001fcc00078e0002 */
[----:B----4-:R-:W4:Y:S01]  /*0110*/  LDG.E.64 R8, desc[UR6][R8.64] ;  /* 0x0000000608087981 */ /* 0x010f22000c1e1b00 */
[----:B------:R-:W-:Y:S01]  /*0120*/  BSSY.RECONVERGENT B0, `(.L_x_0) ;  /* 0x000001e000007945 */ /* 0x000fe20003800200 */
[----:B----4-:R-:W-:Y:S02]  /*0130*/  LOP3.LUT R11, R8, UR8, RZ, 0x3c, !PT ;  /* 0x00000008080b7c12 */ /* 0x010fe4000f8e3cff */
[----:B------:R-:W-:-:S04]  /*0140*/  LOP3.LUT R12, R9, UR9, RZ, 0x3c, !PT ;  /* 0x00000009090c7c12 */ /* 0x000fc8000f8e3cff */
[----:B------:R-:W-:-:S04]  /*0150*/  SHF.R.U64 R10, R11, 0x1, R12 ;  /* 0x000000010b0a7819 */ /* 0x000fc8000000120c */
[----:B------:R-:W-:Y:S02]  /*0160*/  LOP3.LUT R10, R10, 0x55555555, R11, 0xc8, !PT ;  /* 0x555555550a0a7812 */ /* 0x000fe400078ec80b */
[--C-:B------:R-:W-:Y:S02]  /*0170*/  SHF.R.U32.HI R11, RZ, 0x1, R12.reuse ;  /* 0x00000001ff0b7819 */ /* 0x100fe4000001160c */
[----:B------:R-:W-:Y:S02]  /*0180*/  POPC R6, R10 ;  /* 0x0000000a00067309 */ /* 0x000fe40000000000 */
[----:B------:R-:W-:-:S06]  /*0190*/  LOP3.LUT R11, R11, 0x55555555, R12, 0xc8, !PT ;  /* 0x555555550b0b7812 */ /* 0x000fcc00078ec80c */
[----:B------:R-:W0:Y:S02]  /*01a0*/  POPC R11, R11 ;  /* 0x0000000b000b7309 */ /* 0x000e240000000000 */
[----:B0-----:R-:W-:-:S05]  /*01b0*/  IMAD.IADD R17, R6, 0x1, R11 ;  /* 0x0000000106117824 */ /* 0x001fca00078e020b */
[----:B------:R-:W-:-:S04]  /*01c0*/  LOP3.LUT R6, R17, 0xffff, RZ, 0xc0, !PT ;  /* 0x0000ffff11067812 */ /* 0x000fc800078ec0ff */
[----:B--2---:R-:W-:-:S13]  /*01d0*/  ISETP.LE.U32.AND P0, PT, R6, UR5, PT ;  /* 0x0000000506007c0c */ /* 0x004fda000bf03070 */
[----:B------:R-:W-:Y:S05]  /*01e0*/  @!P0 BRA `(.L_x_1) ;  /* 0x0000000000448947 */ /* 0x000fea0003800000 */
[----:B------:R-:W0:Y:S01]  /*01f0*/  S2R R11, SR_LANEID ;  /* 0x00000000000b7919 */ /* 0x000e220000000000 */
[----:B------:R-:W-:Y:S01]  /*0200*/  VOTEU.ANY UR4, UPT, PT ;  /* 0x0000000000047886 */ /* 0x000fe200038e0100 */
[----:B------:R-:W1:Y:S01]  /*0210*/  LDC.64 R8, c[0x0][0x3a8] ;  /* 0x0000ea00ff087b82 */ /* 0x000e620000000a00 */
[----:B------:R-:W0:Y:S08]  /*0220*/  FLO.U32 R6, UR4 ;  /* 0x0000000400067d00 */ /* 0x000e3000080e0000 */
[----:B------:R-:W1:Y:S01]  /*0230*/  POPC R13, UR4 ;  /* 0x00000004000d7d09 */ /* 0x000e620008000000 */
[----:B0-----:R-:W-:-:S13]  /*0240*/  ISETP.EQ.U32.AND P0, PT, R6, R11, PT ;  /* 0x0000000b0600720c */ /* 0x001fda0003f02070 */
[----:B-1----:R-:W2:Y:S01]  /*0250*/  @P0 ATOMG.E.ADD.STRONG.GPU PT, R9, desc[UR6][R8.64], R13 ;  /* 0x8000000d080909a8 */ /* 0x002ea200081ef106 */
[----:B------:R-:W-:Y:S01]  /*0260*/  IMAD.MOV.U32 R15, RZ, RZ, 0x3f800000 ;  /* 0x3f800000ff0f7424 */ /* 0x000fe200078e00ff */
[----:B------:R-:W0:Y:S02]  /*0270*/  S2R R10, SR_LTMASK ;  /* 0x00000000000a7919 */ /* 0x000e240000003900 */
[----:B0-----:R-:W-:-:S06]  /*0280*/  LOP3.LUT R12, R10, UR4, RZ, 0xc0, !PT ;  /* 0x000000040a0c7c12 */ /* 0x001fcc000f8ec0ff */
[----:B------:R-:W0:Y:S01]  /*0290*/  POPC R12, R12 ;  /* 0x0000000c000c7309 */ /* 0x000e220000000000 */
[----:B--2---:R-:W0:Y:S02]  /*02a0*/  SHFL.IDX PT, R11, R9, R6, 0x1f ;  /* 0x00001f06090b7589 */ /* 0x004e2400000e0000 */
[----:B0-----:R-:W-:-:S04]  /*02b0*/  IMAD.IADD R11, R11, 0x1, R12 ;  /* 0x000000010b0b7824 */ /* 0x001fc800078e020c */
[----:B---3--:R-:W-:-:S05]  /*02c0*/  IMAD.WIDE.U32 R10, R11, 0xc, R4 ;  /* 0x0000000c0b0a7825 */ /* 0x008fca00078e0004 */
[----:B------:R0:W-:Y:S04]  /*02d0*/  STG.E.U8 desc[UR6][R10.64+0x4], R17 ;  /* 0x000004110a007986 */ /* 0x0001e8000c101106 */
[----:B------:R0:W-:Y:S04]  /*02e0*/  STG.E desc[UR6][R10.64+0x8], R15 ;  /* 0x0000080f0a007986 */ /* 0x0001e8000c101906 */
[----:B------:R0:W-:Y:S02]  /*02f0*/  STG.E desc[UR6][R10.64], R7 ;  /* 0x000000070a007986 */ /* 0x0001e4000c101906 */
.L_x_1:
[----:B------:R-:W-:Y:S05]  /*0300*/  BSYNC.RECONVERGENT B0 ;  /* 0x0000000000007941 */ /* 0x000fea0003800200 */
.L_x_0:
[----:B0-----:R-:W-:-:S05]  /*0310*/  IMAD.IADD R7, R0, 0x1, R7 ;  /* 0x0000000100077824 */ /* 0x001fca00078e0207 */
[----:B------:R-:W-:-:S13]  /*0320*/  ISETP.GE.U32.AND P0, PT, R7, UR10, PT ;  /* 0x0000000a07007c0c */ /* 0x000fda000bf06070 */
[----:B------:R-:W-:Y:S05]  /*0330*/  @!P0 BRA `(.L_x_2) ;  /* 0xfffffffc00708947 */ /* 0x000fea000383ffff */
[----:B------:R-:W-:Y:S05]  /*0340*/  EXIT ;  /* 0x000000000000794d */ /* 0x000fea0003800000 */
.L_x_3:
[----:B------:R-:W-:-:S00]  /*0350*/  BRA `(.L_x_3) ;  /* 0xfffffffc00fc7947 */ /* 0x000fc0000383ffff */
[----:B------:R-:W-:-:S00]  /*0360*/  NOP ;  /* 0x0000000000007918 */ /* 0x000fc00000000000 */
        /* <DEDUP_REMOVED lines=9> */
.L_x_4:


//--------------------- .nv.shared.reserved.0     --------------------------
	.section	.nv.shared.reserved.0,"aw",@nobits
	.weak		__nv_reservedSMEM_offset_0_alias
	.size		__nv_reservedSMEM_offset_0_alias, 0, 64
	.other		__nv_reservedSMEM_offset_0_alias,@"STO_CUDA_RESERVED_SHARED STV_DEFAULT"
__nv_reservedSMEM_offset_0_alias:
	.zero		0
	.zero		64


//--------------------- .nv.constant0._Z17off_target_kernelPKmjmhP9DeviceHitPj --------------------------
	.section	.nv.constant0._Z17off_target_kernelPKmjmhP9DeviceHitPj,"a",@progbits
	.sectionflags	@""
	.align	4
.nv.constant0._Z17off_target_kernelPKmjmhP9DeviceHitPj:
	.zero		944


//--------------------- SYMBOLS --------------------------

	.type		.nv.reservedSmem.offset0,@object
	.size		.nv.reservedSmem.offset0,0x4
